	.headerflags	@"EF_CUDA_TEXMODE_UNIFIED EF_CUDA_64BIT_ADDRESS EF_CUDA_ACCELERATORS EF_CUDA_SM90 EF_CUDA_VIRTUAL_SM(EF_CUDA_SM90)"
	.elftype	@"ET_EXEC"


//--------------------- .nv.info                  --------------------------
	.section	.nv.info,"",@"SHT_CUDA_INFO"
	.align	4


	//----- nvinfo : EIATTR_REGCOUNT
	.align		4
        /*0000*/ 	.byte	0x04, 0x2f
        /*0002*/ 	.short	(.L_1 - .L_0)
	.align		4
.L_0:
        /*0004*/ 	.word	index@(triton_per_fused_mean_24)
        /*0008*/ 	.word	0x00000017


	//----- nvinfo : EIATTR_MIN_STACK_SIZE
	.align		4
.L_1:
        /*000c*/ 	.byte	0x04, 0x12
        /*000e*/ 	.short	(.L_3 - .L_2)
	.align		4
.L_2:
        /*0010*/ 	.word	index@(triton_per_fused_mean_24)
        /*0014*/ 	.word	0x00000000


	//----- nvinfo : EIATTR_FRAME_SIZE
	.align		4
.L_3:
        /*0018*/ 	.byte	0x04, 0x11
        /*001a*/ 	.short	(.L_5 - .L_4)
	.align		4
.L_4:
        /*001c*/ 	.word	index@(triton_per_fused_mean_24)
        /*0020*/ 	.word	0x00000000


	//----- nvinfo : EIATTR_MIN_STACK_SIZE
	.align		4
.L_5:
        /*0024*/ 	.byte	0x04, 0x12
        /*0026*/ 	.short	(.L_7 - .L_6)
	.align		4
.L_6:
        /*0028*/ 	.word	index@(triton_per_fused_mean_24)
        /*002c*/ 	.word	0x00000000
.L_7:


//--------------------- .nv.info.triton_per_fused_mean_24 --------------------------
	.section	.nv.info.triton_per_fused_mean_24,"",@"SHT_CUDA_INFO"
	.sectionflags	@""
	.align	4


	//----- nvinfo : EIATTR_CUDA_API_VERSION
	.align		4
        /*0000*/ 	.byte	0x04, 0x37
        /*0002*/ 	.short	(.L_9 - .L_8)
.L_8:
        /*0004*/ 	.word	0x0000007c


	//----- nvinfo : EIATTR_KPARAM_INFO
	.align		4
.L_9:
        /*0008*/ 	.byte	0x04, 0x17
        /*000a*/ 	.short	(.L_11 - .L_10)
.L_10:
        /*000c*/ 	.word	0x00000000
        /*0010*/ 	.short	0x0003
        /*0012*/ 	.short	0x0014
        /*0014*/ 	.byte	0x00, 0xf0, 0x11, 0x00


	//----- nvinfo : EIATTR_KPARAM_INFO
	.align		4
.L_11:
        /*0018*/ 	.byte	0x04, 0x17
        /*001a*/ 	.short	(.L_13 - .L_12)
.L_12:
        /*001c*/ 	.word	0x00000000
        /*0020*/ 	.short	0x0002
        /*0022*/ 	.short	0x0010
        /*0024*/ 	.byte	0x00, 0xf0, 0x11, 0x00


	//----- nvinfo : EIATTR_KPARAM_INFO
	.align		4
.L_13:
        /*0028*/ 	.byte	0x04, 0x17
        /*002a*/ 	.short	(.L_15 - .L_14)
.L_14:
        /*002c*/ 	.word	0x00000000
        /*0030*/ 	.short	0x0001
        /*0032*/ 	.short	0x0008
        /*0034*/ 	.byte	0x00, 0xf4, 0x21, 0x00


	//----- nvinfo : EIATTR_KPARAM_INFO
	.align		4
.L_15:
        /*0038*/ 	.byte	0x04, 0x17
        /*003a*/ 	.short	(.L_17 - .L_16)
.L_16:
        /*003c*/ 	.word	0x00000000
        /*0040*/ 	.short	0x0000
        /*0042*/ 	.short	0x0000
        /*0044*/ 	.byte	0x00, 0xf4, 0x21, 0x00


	//----- nvinfo : EIATTR_SPARSE_MMA_MASK
	.align		4
.L_17:
        /*0048*/ 	.byte	0x03, 0x50
        /*004a*/ 	.short	0x0000


	//----- nvinfo : EIATTR_MAXREG_COUNT
	.align		4
        /*004c*/ 	.byte	0x03, 0x1b
        /*004e*/ 	.short	0x00ff


	//----- nvinfo : EIATTR_COOP_GROUP_MASK_REGIDS
	.align		4
        /*0050*/ 	.byte	0x04, 0x29
        /*0052*/ 	.short	(.L_19 - .L_18)


	//   ....[0]....
.L_18:
        /*0054*/ 	.word	0xffffffff


	//   ....[1]....
        /*0058*/ 	.word	0xffffffff


	//   ....[2]....
        /*005c*/ 	.word	0xffffffff


	//   ....[3]....
        /*0060*/ 	.word	0xffffffff


	//   ....[4]....
        /*0064*/ 	.word	0xffffffff


	//   ....[5]....
        /*0068*/ 	.word	0xffffffff


	//   ....[6]....
        /*006c*/ 	.word	0xffffffff


	//   ....[7]....
        /*0070*/ 	.word	0xffffffff


	//   ....[8]....
        /*0074*/ 	.word	0xffffffff


	//   ....[9]....
        /*0078*/ 	.word	0xffffffff


	//   ....[10]....
        /*007c*/ 	.word	0xffffffff


	//----- nvinfo : EIATTR_COOP_GROUP_INSTR_OFFSETS
	.align		4
.L_19:
        /*0080*/ 	.byte	0x04, 0x28
        /*0082*/ 	.short	(.L_21 - .L_20)


	//   ....[0]....
.L_20:
        /*0084*/ 	.word	0x000002f0


	//   ....[1]....
        /*0088*/ 	.word	0x00000300


	//   ....[2]....
        /*008c*/ 	.word	0x00000310


	//   ....[3]....
        /*0090*/ 	.word	0x00000320


	//   ....[4]....
        /*0094*/ 	.word	0x00000370


	//   ....[5]....
        /*0098*/ 	.word	0x00000380


	//   ....[6]....
        /*009c*/ 	.word	0x00000390


	//   ....[7]....
        /*00a0*/ 	.word	0x000003a0


	//   ....[8]....
        /*00a4*/ 	.word	0x000004c0


	//   ....[9]....
        /*00a8*/ 	.word	0x000004e0


	//   ....[10]....
        /*00ac*/ 	.word	0x00000510


	//----- nvinfo : EIATTR_EXIT_INSTR_OFFSETS
	.align		4
.L_21:
        /*00b0*/ 	.byte	0x04, 0x1c
        /*00b2*/ 	.short	(.L_23 - .L_22)


	//   ....[0]....
.L_22:
        /*00b4*/ 	.word	0x00000680


	//   ....[1]....
        /*00b8*/ 	.word	0x000006b0


	//----- nvinfo : EIATTR_REQNTID
	.align		4
.L_23:
        /*00bc*/ 	.byte	0x04, 0x10
        /*00be*/ 	.short	(.L_25 - .L_24)
.L_24:
        /*00c0*/ 	.word	0x00000100
        /*00c4*/ 	.word	0x00000001
        /*00c8*/ 	.word	0x00000001


	//----- nvinfo : EIATTR_CBANK_PARAM_SIZE
	.align		4
.L_25:
        /*00cc*/ 	.byte	0x03, 0x19
        /*00ce*/ 	.short	0x0018


	//----- nvinfo : EIATTR_PARAM_CBANK
	.align		4
        /*00d0*/ 	.byte	0x04, 0x0a
        /*00d2*/ 	.short	(.L_27 - .L_26)
	.align		4
.L_26:
        /*00d4*/ 	.word	index@(.nv.constant0.triton_per_fused_mean_24)
        /*00d8*/ 	.short	0x0210
        /*00da*/ 	.short	0x0018


	//----- nvinfo : EIATTR_SW_WAR
	.align		4
.L_27:
        /*00dc*/ 	.byte	0x04, 0x36
        /*00de*/ 	.short	(.L_29 - .L_28)
.L_28:
        /*00e0*/ 	.word	0x00000008
.L_29:


//--------------------- .nv.callgraph             --------------------------
	.section	.nv.callgraph,"",@"SHT_CUDA_CALLGRAPH"
	.align	4
	.sectionentsize	8
	.align		4
        /*0000*/ 	.word	0x00000000
	.align		4
        /*0004*/ 	.word	0xffffffff
	.align		4
        /*0008*/ 	.word	0x00000000
	.align		4
        /*000c*/ 	.word	0xfffffffe
	.align		4
        /*0010*/ 	.word	0x00000000
	.align		4
        /*0014*/ 	.word	0xfffffffd
	.align		4
        /*0018*/ 	.word	0x00000000
	.align		4
        /*001c*/ 	.word	0xfffffffc


//--------------------- .text.triton_per_fused_mean_24 --------------------------
	.section	.text.triton_per_fused_mean_24,"ax",@progbits
	.sectionflags	@"SHF_BARRIERS=1"
	.align	128
        .global         triton_per_fused_mean_24
        .type           triton_per_fused_mean_24,@function
        .size           triton_per_fused_mean_24,(.L_x_1 - triton_per_fused_mean_24)
        .other          triton_per_fused_mean_24,@"STO_CUDA_ENTRY STV_DEFAULT"
triton_per_fused_mean_24:
.text.triton_per_fused_mean_24:
[----:B------:R-:W0:Y:S02]  /*0000*/  LDC R1, c[0x0][0x28] ;  /* 0x00000a00ff017b82 */ /* 0x000e240000000800 */
[----:B------:R-:W1:Y:S01]  /*0010*/  S2R R0, SR_CTAID.X ;  /* 0x0000000000007919 */ /* 0x000e620000002500 */
[----:B------:R-:W2:Y:S01]  /*0020*/  LDC.64 R4, c[0x0][0x218] ;  /* 0x00008600ff047b82 */ /* 0x000ea20000000a00 */
[----:B------:R-:W-:Y:S01]  /*0030*/  CS2R R10, SRZ ;  /* 0x00000000000a7805 */ /* 0x000fe2000001ff00 */
[----:B------:R-:W-:Y:S01]  /*0040*/  ULDC.64 UR6, c[0x0][0x208] ;  /* 0x0000820000067ab9 */ /* 0x000fe20000000a00 */
[----:B------:R-:W3:Y:S01]  /*0050*/  S2R R3, SR_TID.X ;  /* 0x0000000000037919 */ /* 0x000ee20000002100 */
[----:B-1----:R-:W-:Y:S02]  /*0060*/  IMAD.SHL.U32 R0, R0, 0x20, RZ ;  /* 0x0000002000007824 */ /* 0x002fe400078e00ff */
[C---:B---3--:R-:W-:Y:S02]  /*0070*/  IMAD.SHL.U32 R13, R3.reuse, 0x4, RZ ;  /* 0x00000004030d7824 */ /* 0x048fe400078e00ff */
[----:B------:R-:W-:-:S03]  /*0080*/  IMAD.SHL.U32 R8, R3, 0x10, RZ ;  /* 0x0000001003087824 */ /* 0x000fc600078e00ff */
[----:B------:R-:W-:Y:S02]  /*0090*/  LOP3.LUT R6, R0, 0x1c, R13, 0xf8, !PT ;  /* 0x0000001c00067812 */ /* 0x000fe400078ef80d */
[----:B------:R-:W-:Y:S02]  /*00a0*/  LOP3.LUT R8, R8, 0xf80, RZ, 0xc0, !PT ;  /* 0x00000f8008087812 */ /* 0x000fe400078ec0ff */
[----:B------:R-:W-:Y:S02]  /*00b0*/  SHF.R.S32.HI R7, RZ, 0x1f, R6 ;  /* 0x0000001fff077819 */ /* 0x000fe40000011406 */
[----:B------:R-:W-:Y:S02]  /*00c0*/  ISETP.GE.AND P0, PT, R6, 0x200, PT ;  /* 0x000002000600780c */ /* 0x000fe40003f06270 */
[----:B------:R-:W-:-:S05]  /*00d0*/  LEA.HI R7, R7, R6, RZ, 0x7 ;  /* 0x0000000607077211 */ /* 0x000fca00078f38ff */
[C---:B------:R-:W-:Y:S01]  /*00e0*/  IMAD.SHL.U32 R9, R7.reuse, 0x40, RZ ;  /* 0x0000004007097824 */ /* 0x040fe200078e00ff */
[----:B------:R-:W-:-:S04]  /*00f0*/  LOP3.LUT R7, R7, 0xffffff80, RZ, 0xc0, !PT ;  /* 0xffffff8007077812 */ /* 0x000fc800078ec0ff */
[----:B------:R-:W-:-:S04]  /*0100*/  LOP3.LUT R9, R9, 0xffffe000, RZ, 0xc0, !PT ;  /* 0xffffe00009097812 */ /* 0x000fc800078ec0ff */
[----:B------:R-:W-:-:S05]  /*0110*/  IADD3 R7, R9, R6, -R7 ;  /* 0x0000000609077210 */ /* 0x000fca0007ffe807 */
[----:B------:R-:W-:Y:S01]  /*0120*/  IMAD.IADD R7, R8, 0x1, R7 ;  /* 0x0000000108077824 */ /* 0x000fe200078e0207 */
[----:B------:R-:W-:-:S03]  /*0130*/  CS2R R8, SRZ ;  /* 0x0000000000087805 */ /* 0x000fc6000001ff00 */
[C---:B------:R-:W-:Y:S02]  /*0140*/  VIADD R17, R7.reuse, 0x1000 ;  /* 0x0000100007117836 */ /* 0x040fe40000000000 */
[----:B--2---:R-:W-:Y:S01]  /*0150*/  IMAD.WIDE R14, R7, 0x4, R4 ;  /* 0x00000004070e7825 */ /* 0x004fe200078e0204 */
[----:B------:R-:W-:-:S03]  /*0160*/  CS2R R6, SRZ ;  /* 0x0000000000067805 */ /* 0x000fc6000001ff00 */
[----:B------:R-:W-:Y:S01]  /*0170*/  IMAD.WIDE R16, R17, 0x4, R4 ;  /* 0x0000000411107825 */ /* 0x000fe200078e0204 */
[----:B------:R-:W-:-:S04]  /*0180*/  CS2R R4, SRZ ;  /* 0x0000000000047805 */ /* 0x000fc8000001ff00 */
[----:B------:R-:W2:Y:S04]  /*0190*/  @!P0 LDG.E.128 R8, desc[UR6][R16.64] ;  /* 0x0000000610088981 */ /* 0x000ea8000c1e1d00 */
[----:B------:R-:W3:Y:S01]  /*01a0*/  @!P0 LDG.E.128 R4, desc[UR6][R14.64] ;  /* 0x000000060e048981 */ /* 0x000ee2000c1e1d00 */
[----:B------:R-:W1:Y:S01]  /*01b0*/  S2UR UR5, SR_CgaCtaId ;  /* 0x00000000000579c3 */ /* 0x000e620000008800 */
[----:B------:R-:W-:Y:S01]  /*01c0*/  UMOV UR4, 0x400 ;  /* 0x0000040000047882 */ /* 0x000fe20000000000 */
[----:B------:R-:W-:Y:S01]  /*01d0*/  ISETP.GE.AND P1, PT, R3, 0x100, PT ;  /* 0x000001000300780c */ /* 0x000fe20003f26270 */
[----:B-1----:R-:W-:Y:S01]  /*01e0*/  UPRMT UR4, UR5, 0x654, UR4 ;  /* 0x0000065405047896 */ /* 0x002fe20008000004 */
[----:B--2---:R-:W-:Y:S02]  /*01f0*/  SEL R8, R8, RZ, !P0 ;  /* 0x000000ff08087207 */ /* 0x004fe40004000000 */
[----:B---3--:R-:W-:-:S02]  /*0200*/  SEL R19, R4, RZ, !P0 ;  /* 0x000000ff04137207 */ /* 0x008fc40004000000 */
[----:B------:R-:W-:Y:S02]  /*0210*/  SEL R4, R5, RZ, !P0 ;  /* 0x000000ff05047207 */ /* 0x000fe40004000000 */
[----:B------:R-:W-:Y:S02]  /*0220*/  SEL R5, R6, RZ, !P0 ;  /* 0x000000ff06057207 */ /* 0x000fe40004000000 */
[----:B------:R-:W-:Y:S02]  /*0230*/  SEL R6, R7, RZ, !P0 ;  /* 0x000000ff07067207 */ /* 0x000fe40004000000 */
[----:B------:R-:W-:Y:S02]  /*0240*/  SEL R9, R9, RZ, !P0 ;  /* 0x000000ff09097207 */ /* 0x000fe40004000000 */
[----:B------:R-:W-:Y:S02]  /*0250*/  SEL R10, R10, RZ, !P0 ;  /* 0x000000ff0a0a7207 */ /* 0x000fe40004000000 */
[----:B------:R-:W-:Y:S01]  /*0260*/  SEL R11, R11, RZ, !P0 ;  /* 0x000000ff0b0b7207 */ /* 0x000fe20004000000 */
[----:B------:R-:W-:Y:S01]  /*0270*/  FADD R8, R19, R8 ;  /* 0x0000000813087221 */ /* 0x000fe20000000000 */
[----:B------:R-:W-:Y:S01]  /*0280*/  FADD R9, R4, R9 ;  /* 0x0000000904097221 */ /* 0x000fe20000000000 */
[----:B------:R-:W-:-:S02]  /*0290*/  FADD R10, R5, R10 ;  /* 0x0000000a050a7221 */ /* 0x000fc40000000000 */
[----:B------:R-:W-:Y:S01]  /*02a0*/  FADD R11, R6, R11 ;  /* 0x0000000b060b7221 */ /* 0x000fe20000000000 */
[----:B------:R-:W-:Y:S02]  /*02b0*/  FSEL R8, R8, RZ, !P0 ;  /* 0x000000ff08087208 */ /* 0x000fe40004000000 */
[----:B------:R-:W-:Y:S02]  /*02c0*/  FSEL R9, R9, RZ, !P0 ;  /* 0x000000ff09097208 */ /* 0x000fe40004000000 */
[----:B------:R-:W-:Y:S02]  /*02d0*/  FSEL R10, R10, RZ, !P0 ;  /* 0x000000ff0a0a7208 */ /* 0x000fe40004000000 */
[----:B------:R-:W-:Y:S01]  /*02e0*/  FSEL R11, R11, RZ, !P0 ;  /* 0x000000ff0b0b7208 */ /* 0x000fe20004000000 */
[----:B------:R-:W1:Y:S04]  /*02f0*/  SHFL.BFLY PT, R5, R8, 0x10, 0x1f ;  /* 0x0e001f0008057f89 */ /* 0x000e6800000e0000 */
[----:B------:R-:W2:Y:S04]  /*0300*/  SHFL.BFLY PT, R4, R9, 0x10, 0x1f ;  /* 0x0e001f0009047f89 */ /* 0x000ea800000e0000 */
[----:B------:R-:W3:Y:S04]  /*0310*/  SHFL.BFLY PT, R7, R10, 0x10, 0x1f ;  /* 0x0e001f000a077f89 */ /* 0x000ee800000e0000 */
[----:B------:R-:W4:Y:S01]  /*0320*/  SHFL.BFLY PT, R14, R11, 0x10, 0x1f ;  /* 0x0e001f000b0e7f89 */ /* 0x000f2200000e0000 */
[----:B-1----:R-:W-:Y:S01]  /*0330*/  FADD R5, R8, R5 ;  /* 0x0000000508057221 */ /* 0x002fe20000000000 */
[----:B--2---:R-:W-:Y:S01]  /*0340*/  FADD R6, R9, R4 ;  /* 0x0000000409067221 */ /* 0x004fe20000000000 */
[----:B---3--:R-:W-:Y:S01]  /*0350*/  FADD R12, R10, R7 ;  /* 0x000000070a0c7221 */ /* 0x008fe20000000000 */
[----:B----4-:R-:W-:-:S02]  /*0360*/  FADD R14, R11, R14 ;  /* 0x0000000e0b0e7221 */ /* 0x010fc40000000000 */
[----:B------:R-:W1:Y:S04]  /*0370*/  SHFL.BFLY PT, R4, R5, 0x8, 0x1f ;  /* 0x0d001f0005047f89 */ /* 0x000e6800000e0000 */
[----:B------:R-:W2:Y:S04]  /*0380*/  SHFL.BFLY PT, R7, R6, 0x8, 0x1f ;  /* 0x0d001f0006077f89 */ /* 0x000ea800000e0000 */
[----:B------:R-:W3:Y:S04]  /*0390*/  SHFL.BFLY PT, R15, R12, 0x8, 0x1f ;  /* 0x0d001f000c0f7f89 */ /* 0x000ee800000e0000 */
[----:B------:R-:W4:Y:S01]  /*03a0*/  SHFL.BFLY PT, R17, R14, 0x8, 0x1f ;  /* 0x0d001f000e117f89 */ /* 0x000f2200000e0000 */
[----:B------:R-:W-:-:S02]  /*03b0*/  SHF.R.U32.HI R8, RZ, 0x5, R3 ;  /* 0x00000005ff087819 */ /* 0x000fc40000011603 */
[----:B------:R-:W-:Y:S02]  /*03c0*/  LOP3.LUT R9, R13, 0x1c, RZ, 0xc0, !PT ;  /* 0x0000001c0d097812 */ /* 0x000fe400078ec0ff */
[----:B------:R-:W-:Y:S02]  /*03d0*/  SGXT.U32 R8, R8, 0x3 ;  /* 0x000000030808781a */ /* 0x000fe40000000000 */
[----:B------:R-:W-:Y:S01]  /*03e0*/  LOP3.LUT P0, RZ, R3, 0x18, RZ, 0xc0, !PT ;  /* 0x0000001803ff7812 */ /* 0x000fe2000780c0ff */
[----:B------:R-:W-:Y:S02]  /*03f0*/  IMAD.SHL.U32 R10, R9, 0x20, RZ ;  /* 0x00000020090a7824 */ /* 0x000fe400078e00ff */
[----:B------:R-:W-:Y:S02]  /*0400*/  IMAD.SHL.U32 R11, R8, 0x4, RZ ;  /* 0x00000004080b7824 */ /* 0x000fe400078e00ff */
[----:B-1----:R-:W-:-:S03]  /*0410*/  FADD R16, R5, R4 ;  /* 0x0000000405107221 */ /* 0x002fc60000000000 */
[----:B------:R-:W-:Y:S01]  /*0420*/  LOP3.LUT R11, R10, R11, RZ, 0xfc, !PT ;  /* 0x0000000b0a0b7212 */ /* 0x000fe200078efcff */
[----:B--2---:R-:W-:Y:S01]  /*0430*/  FADD R6, R6, R7 ;  /* 0x0000000706067221 */ /* 0x004fe20000000000 */
[----:B---3--:R-:W-:Y:S01]  /*0440*/  FADD R18, R12, R15 ;  /* 0x0000000f0c127221 */ /* 0x008fe20000000000 */
[----:B----4-:R-:W-:Y:S02]  /*0450*/  FADD R20, R14, R17 ;  /* 0x000000110e147221 */ /* 0x010fe40000000000 */
[----:B------:R-:W-:Y:S04]  /*0460*/  @!P0 STS [R11+UR4], R16 ;  /* 0x000000100b008988 */ /* 0x000fe80008000804 */
[----:B------:R-:W-:Y:S04]  /*0470*/  @!P0 STS [R11+UR4+0x20], R6 ;  /* 0x000020060b008988 */ /* 0x000fe80008000804 */
[----:B------:R-:W-:Y:S04]  /*0480*/  @!P0 STS [R11+UR4+0x40], R18 ;  /* 0x000040120b008988 */ /* 0x000fe80008000804 */
[----:B------:R-:W-:Y:S01]  /*0490*/  @!P0 STS [R11+UR4+0x60], R20 ;  /* 0x000060140b008988 */ /* 0x000fe20008000804 */
[----:B------:R-:W-:Y:S06]  /*04a0*/  BAR.SYNC.DEFER_BLOCKING 0x0 ;  /* 0x0000000000007b1d */ /* 0x000fec0000010000 */
[----:B------:R-:W1:Y:S04]  /*04b0*/  @!P1 LDS R2, [R13+UR4] ;  /* 0x000000040d029984 */ /* 0x000e680008000800 */
[----:B-1----:R-:W1:Y:S02]  /*04c0*/  SHFL.BFLY PT, R5, R2, 0x4, 0x1f ;  /* 0x0c801f0002057f89 */ /* 0x002e6400000e0000 */
[----:B-1----:R-:W-:-:S05]  /*04d0*/  FADD R7, R2, R5 ;  /* 0x0000000502077221 */ /* 0x002fca0000000000 */
[----:B------:R-:W1:Y:S01]  /*04e0*/  SHFL.BFLY PT, R4, R7, 0x2, 0x1f ;  /* 0x0c401f0007047f89 */ /* 0x000e6200000e0000 */
[----:B------:R-:W-:Y:S01]  /*04f0*/  LOP3.LUT P0, RZ, R3, 0x7, RZ, 0xc0, !PT ;  /* 0x0000000703ff7812 */ /* 0x000fe2000780c0ff */
[----:B-1----:R-:W-:-:S05]  /*0500*/  FADD R12, R7, R4 ;  /* 0x00000004070c7221 */ /* 0x002fca0000000000 */
[----:B------:R-:W1:Y:S01]  /*0510*/  SHFL.BFLY PT, R5, R12, 0x1, 0x1f ;  /* 0x0c201f000c057f89 */ /* 0x000e6200000e0000 */
[----:B------:R-:W-:Y:S01]  /*0520*/  ISETP.LT.AND P0, PT, R3, 0x100, !P0 ;  /* 0x000001000300780c */ /* 0x000fe20004701270 */
[----:B-1----:R-:W-:-:S12]  /*0530*/  FADD R14, R12, R5 ;  /* 0x000000050c0e7221 */ /* 0x002fd80000000000 */
[----:B------:R1:W-:Y:S01]  /*0540*/  @P0 STS [R13+UR4], R14 ;  /* 0x0000000e0d000988 */ /* 0x0003e20008000804 */
[----:B------:R-:W-:Y:S01]  /*0550*/  BAR.SYNC.DEFER_BLOCKING 0x0 ;  /* 0x0000000000007b1d */ /* 0x000fe20000010000 */
[----:B------:R-:W-:Y:S01]  /*0560*/  VIADD R16, R10, UR4 ;  /* 0x000000040a107c36 */ /* 0x000fe20008000000 */
[----:B------:R-:W-:-:S06]  /*0570*/  LOP3.LUT R2, R3, 0x1f, RZ, 0xc0, !PT ;  /* 0x0000001f03027812 */ /* 0x000fcc00078ec0ff */
[----:B-1----:R-:W1:Y:S01]  /*0580*/  LDC.64 R12, c[0x0][0x210] ;  /* 0x00008400ff0c7b82 */ /* 0x002e620000000a00 */
[----:B------:R-:W-:Y:S04]  /*0590*/  LDS R4, [R10+UR4] ;  /* 0x000000040a047984 */ /* 0x000fe80008000800 */
[----:B------:R-:W-:Y:S04]  /*05a0*/  LDS R5, [R10+UR4+0x20] ;  /* 0x000020040a057984 */ /* 0x000fe80008000800 */
[----:B------:R-:W-:Y:S04]  /*05b0*/  LDS R6, [R10+UR4+0x40] ;  /* 0x000040040a067984 */ /* 0x000fe80008000800 */
[----:B------:R-:W2:Y:S01]  /*05c0*/  LDS R7, [R10+UR4+0x60] ;  /* 0x000060040a077984 */ /* 0x000ea20008000800 */
[----:B------:R-:W-:Y:S01]  /*05d0*/  IMAD R16, R9, -0x1c, R16 ;  /* 0xffffffe409107824 */ /* 0x000fe200078e0210 */
[----:B------:R-:W-:Y:S01]  /*05e0*/  BAR.SYNC.DEFER_BLOCKING 0x0 ;  /* 0x0000000000007b1d */ /* 0x000fe20000010000 */
[----:B------:R-:W-:-:S02]  /*05f0*/  LEA R9, R2, UR4, 0x2 ;  /* 0x0000000402097c11 */ /* 0x000fc4000f8e10ff */
[----:B------:R-:W-:-:S03]  /*0600*/  LOP3.LUT R3, R0, 0x1f, R3, 0xf8, !PT ;  /* 0x0000001f00037812 */ /* 0x000fc600078ef803 */
[----:B--2---:R2:W-:Y:S02]  /*0610*/  STS.128 [R16], R4 ;  /* 0x0000000410007388 */ /* 0x0045e40000000c00 */
[----:B------:R-:W-:Y:S01]  /*0620*/  BAR.SYNC.DEFER_BLOCKING 0x0 ;  /* 0x0000000000007b1d */ /* 0x000fe20000010000 */
[----:B------:R-:W-:-:S04]  /*0630*/  ISETP.GE.AND P0, PT, R3, 0x200, PT ;  /* 0x000002000300780c */ /* 0x000fc80003f06270 */
[----:B------:R-:W-:Y:S01]  /*0640*/  ISETP.EQ.AND P0, PT, R8, RZ, !P0 ;  /* 0x000000ff0800720c */ /* 0x000fe20004702270 */
[----:B------:R-:W3:Y:S01]  /*0650*/  LDS R9, [R9] ;  /* 0x0000000009097984 */ /* 0x000ee20000000800 */
[----:B-1----:R-:W-:Y:S01]  /*0660*/  IMAD.WIDE R2, R3, 0x4, R12 ;  /* 0x0000000403027825 */ /* 0x002fe200078e020c */
[----:B------:R-:W-:Y:S10]  /*0670*/  BAR.SYNC.DEFER_BLOCKING 0x0 ;  /* 0x0000000000007b1d */ /* 0x000ff40000010000 */
[----:B--2---:R-:W-:Y:S05]  /*0680*/  @!P0 EXIT ;  /* 0x000000000000894d */ /* 0x004fea0003800000 */
[----:B---3--:R-:W-:-:S05]  /*0690*/  FMUL R9, R9, 0.015625 ;  /* 0x3c80000009097820 */ /* 0x008fca0000400000 */
[----:B------:R-:W-:Y:S01]  /*06a0*/  STG.E desc[UR6][R2.64], R9 ;  /* 0x0000000902007986 */ /* 0x000fe2000c101906 */
[----:B------:R-:W-:Y:S05]  /*06b0*/  EXIT ;  /* 0x000000000000794d */ /* 0x000fea0003800000 */
.L_x_0:
[----:B------:R-:W-:-:S00]  /*06c0*/  BRA `(.L_x_0) ;  /* 0xfffffffc00fc7947 */ /* 0x000fc0000383ffff */
[----:B------:R-:W-:-:S00]  /*06d0*/  NOP ;  /* 0x0000000000007918 */ /* 0x000fc00000000000 */
        /* <DEDUP_REMOVED lines=10> */
.L_x_1:


//--------------------- .nv.shared.triton_per_fused_mean_24 --------------------------
	.section	.nv.shared.triton_per_fused_mean_24,"aw",@nobits
	.sectionflags	@""
	.align	16
	.zero		1024


//--------------------- .nv.constant0.triton_per_fused_mean_24 --------------------------
	.section	.nv.constant0.triton_per_fused_mean_24,"a",@progbits
	.sectionflags	@""
	.align	4
.nv.constant0.triton_per_fused_mean_24:
	.zero		552
